//
// Generated by NVIDIA NVVM Compiler
//
// Compiler Build ID: CL-36424714
// Cuda compilation tools, release 13.0, V13.0.88
// Based on NVVM 20.0.0
//

.version 9.0
.target sm_100
.address_size 64

	// .globl	_Z4blurPiS_S_S_S_S_

.visible .entry _Z4blurPiS_S_S_S_S_(
	.param .u64 .ptr .align 1 _Z4blurPiS_S_S_S_S__param_0,
	.param .u64 .ptr .align 1 _Z4blurPiS_S_S_S_S__param_1,
	.param .u64 .ptr .align 1 _Z4blurPiS_S_S_S_S__param_2,
	.param .u64 .ptr .align 1 _Z4blurPiS_S_S_S_S__param_3,
	.param .u64 .ptr .align 1 _Z4blurPiS_S_S_S_S__param_4,
	.param .u64 .ptr .align 1 _Z4blurPiS_S_S_S_S__param_5
)
{
	.reg .pred 	%p<42>;
	.reg .b32 	%r<190>;
	.reg .b64 	%rd<71>;

	ld.param.u64 	%rd7, [_Z4blurPiS_S_S_S_S__param_0];
	ld.param.u64 	%rd8, [_Z4blurPiS_S_S_S_S__param_1];
	ld.param.u64 	%rd9, [_Z4blurPiS_S_S_S_S__param_2];
	ld.param.u64 	%rd10, [_Z4blurPiS_S_S_S_S__param_3];
	ld.param.u64 	%rd11, [_Z4blurPiS_S_S_S_S__param_4];
	ld.param.u64 	%rd12, [_Z4blurPiS_S_S_S_S__param_5];
	cvta.to.global.u64 	%rd1, %rd12;
	cvta.to.global.u64 	%rd2, %rd9;
	cvta.to.global.u64 	%rd3, %rd11;
	cvta.to.global.u64 	%rd4, %rd8;
	cvta.to.global.u64 	%rd5, %rd10;
	cvta.to.global.u64 	%rd6, %rd7;
	mov.u32 	%r3, %ctaid.x;
	mov.u32 	%r4, %ntid.x;
	mov.u32 	%r5, %tid.x;
	mad.lo.s32 	%r1, %r3, %r4, %r5;
	mov.u32 	%r6, %ctaid.y;
	mov.u32 	%r7, %ntid.y;
	mov.u32 	%r8, %tid.y;
	mad.lo.s32 	%r9, %r6, %r7, %r8;
	setp.gt.s32 	%p5, %r1, 427;
	setp.gt.u32 	%p6, %r9, 520;
	or.pred  	%p7, %p5, %p6;
	@%p7 bra 	$L__BB0_28;
	mov.pred 	%p40, 0;
	setp.eq.s32 	%p9, %r9, 0;
	@%p9 bra 	$L__BB0_4;
	setp.eq.s32 	%p10, %r9, 520;
	@%p10 bra 	$L__BB0_4;
	setp.ne.s32 	%p40, %r1, 0;
$L__BB0_4:
	setp.eq.s32 	%p11, %r1, 427;
	not.pred 	%p12, %p40;
	or.pred  	%p13, %p11, %p12;
	@%p13 bra 	$L__BB0_6;
	mul.lo.s32 	%r157, %r9, 428;
	cvt.u64.u32 	%rd56, %r157;
	cvt.s64.s32 	%rd57, %r1;
	add.s64 	%rd58, %rd57, %rd56;
	shl.b64 	%rd59, %rd58, 2;
	add.s64 	%rd60, %rd6, %rd59;
	ld.global.u32 	%r158, [%rd60+4];
	add.s32 	%r159, %r1, %r157;
	add.s32 	%r160, %r159, -1;
	mul.wide.s32 	%rd61, %r160, 4;
	add.s64 	%rd62, %rd6, %rd61;
	ld.global.u32 	%r161, [%rd62];
	add.s32 	%r162, %r161, %r158;
	ld.global.u32 	%r163, [%rd62+8];
	add.s32 	%r164, %r162, %r163;
	add.s32 	%r165, %r164, %r161;
	shr.s32 	%r166, %r165, 31;
	shr.u32 	%r167, %r166, 30;
	add.s32 	%r168, %r165, %r167;
	shr.s32 	%r169, %r168, 2;
	mul.wide.s32 	%rd63, %r159, 4;
	add.s64 	%rd64, %rd5, %rd63;
	st.global.u32 	[%rd64], %r169;
	add.s64 	%rd65, %rd4, %rd59;
	ld.global.u32 	%r170, [%rd65+4];
	add.s64 	%rd66, %rd4, %rd61;
	ld.global.u32 	%r171, [%rd66];
	add.s32 	%r172, %r171, %r170;
	ld.global.u32 	%r173, [%rd66+8];
	add.s32 	%r174, %r172, %r173;
	add.s32 	%r175, %r174, %r171;
	shr.s32 	%r176, %r175, 31;
	shr.u32 	%r177, %r176, 30;
	add.s32 	%r178, %r175, %r177;
	shr.s32 	%r179, %r178, 2;
	add.s64 	%rd67, %rd3, %rd63;
	st.global.u32 	[%rd67], %r179;
	add.s64 	%rd68, %rd2, %rd59;
	ld.global.u32 	%r180, [%rd68+4];
	add.s64 	%rd69, %rd2, %rd61;
	ld.global.u32 	%r181, [%rd69];
	add.s32 	%r182, %r181, %r180;
	ld.global.u32 	%r183, [%rd69+8];
	add.s32 	%r184, %r182, %r183;
	add.s32 	%r185, %r184, %r181;
	shr.s32 	%r186, %r185, 31;
	shr.u32 	%r187, %r186, 30;
	add.s32 	%r188, %r185, %r187;
	shr.s32 	%r189, %r188, 2;
	add.s64 	%rd70, %rd1, %rd63;
	st.global.u32 	[%rd70], %r189;
	bra.uni 	$L__BB0_28;
$L__BB0_6:
	setp.ne.s32 	%p14, %r9, 0;
	@%p14 bra 	$L__BB0_10;
	setp.eq.s32 	%p15, %r1, 0;
	@%p15 bra 	$L__BB0_10;
	setp.eq.s32 	%p16, %r1, 427;
	@%p16 bra 	$L__BB0_10;
	mul.wide.s32 	%rd49, %r1, 4;
	add.s64 	%rd50, %rd6, %rd49;
	ld.global.u32 	%r136, [%rd50+4];
	shl.b32 	%r137, %r136, 1;
	ld.global.u32 	%r138, [%rd50+-4];
	add.s32 	%r139, %r137, %r138;
	mul.hi.s32 	%r140, %r139, 1431655766;
	shr.u32 	%r141, %r140, 31;
	add.s32 	%r142, %r140, %r141;
	add.s64 	%rd51, %rd5, %rd49;
	st.global.u32 	[%rd51], %r142;
	add.s64 	%rd52, %rd4, %rd49;
	ld.global.u32 	%r143, [%rd52+4];
	shl.b32 	%r144, %r143, 1;
	ld.global.u32 	%r145, [%rd52+-4];
	add.s32 	%r146, %r144, %r145;
	mul.hi.s32 	%r147, %r146, 1431655766;
	shr.u32 	%r148, %r147, 31;
	add.s32 	%r149, %r147, %r148;
	add.s64 	%rd53, %rd3, %rd49;
	st.global.u32 	[%rd53], %r149;
	add.s64 	%rd54, %rd2, %rd49;
	ld.global.u32 	%r150, [%rd54+4];
	shl.b32 	%r151, %r150, 1;
	ld.global.u32 	%r152, [%rd54+-4];
	add.s32 	%r153, %r151, %r152;
	mul.hi.s32 	%r154, %r153, 1431655766;
	shr.u32 	%r155, %r154, 31;
	add.s32 	%r156, %r154, %r155;
	add.s64 	%rd55, %rd1, %rd49;
	st.global.u32 	[%rd55], %r156;
	bra.uni 	$L__BB0_28;
$L__BB0_10:
	setp.ne.s32 	%p17, %r9, 520;
	setp.eq.s32 	%p18, %r1, 0;
	or.pred  	%p19, %p17, %p18;
	@%p19 bra 	$L__BB0_13;
	setp.eq.s32 	%p23, %r1, 427;
	mov.pred 	%p41, 0;
	@%p23 bra 	$L__BB0_14;
	mul.wide.s32 	%rd13, %r1, 4;
	add.s64 	%rd14, %rd6, %rd13;
	ld.global.u32 	%r10, [%rd14+890236];
	ld.global.u32 	%r11, [%rd14+890244];
	shl.b32 	%r12, %r10, 1;
	add.s32 	%r13, %r11, %r12;
	mul.hi.s32 	%r14, %r13, 1431655766;
	shr.u32 	%r15, %r14, 31;
	add.s32 	%r16, %r14, %r15;
	add.s64 	%rd15, %rd5, %rd13;
	st.global.u32 	[%rd15+890240], %r16;
	add.s64 	%rd16, %rd4, %rd13;
	ld.global.u32 	%r17, [%rd16+890236];
	ld.global.u32 	%r18, [%rd16+890244];
	shl.b32 	%r19, %r17, 1;
	add.s32 	%r20, %r18, %r19;
	mul.hi.s32 	%r21, %r20, 1431655766;
	shr.u32 	%r22, %r21, 31;
	add.s32 	%r23, %r21, %r22;
	add.s64 	%rd17, %rd3, %rd13;
	st.global.u32 	[%rd17+890240], %r23;
	add.s64 	%rd18, %rd2, %rd13;
	ld.global.u32 	%r24, [%rd18+890236];
	ld.global.u32 	%r25, [%rd18+890244];
	shl.b32 	%r26, %r24, 1;
	add.s32 	%r27, %r25, %r26;
	mul.hi.s32 	%r28, %r27, 1431655766;
	shr.u32 	%r29, %r28, 31;
	add.s32 	%r30, %r28, %r29;
	add.s64 	%rd19, %rd1, %rd13;
	st.global.u32 	[%rd19+890240], %r30;
	bra.uni 	$L__BB0_28;
$L__BB0_13:
	setp.eq.s32 	%p20, %r1, 0;
	setp.ne.s32 	%p21, %r9, 0;
	and.pred  	%p41, %p20, %p21;
$L__BB0_14:
	setp.eq.s32 	%p24, %r9, 520;
	not.pred 	%p25, %p41;
	or.pred  	%p26, %p25, %p24;
	@%p26 bra 	$L__BB0_16;
	mul.lo.s32 	%r109, %r9, 428;
	cvt.u64.u32 	%rd34, %r109;
	cvt.s64.s32 	%rd35, %r1;
	add.s64 	%rd36, %rd35, %rd34;
	shl.b64 	%rd37, %rd36, 2;
	add.s64 	%rd38, %rd6, %rd37;
	ld.global.u32 	%r110, [%rd38+4];
	add.s32 	%r111, %r1, %r109;
	add.s32 	%r112, %r111, -1;
	mul.wide.s32 	%rd39, %r112, 4;
	add.s64 	%rd40, %rd6, %rd39;
	ld.global.u32 	%r113, [%rd40];
	add.s32 	%r114, %r113, %r110;
	ld.global.u32 	%r115, [%rd40+8];
	add.s32 	%r116, %r114, %r115;
	mul.hi.s32 	%r117, %r116, 1431655766;
	shr.u32 	%r118, %r117, 31;
	add.s32 	%r119, %r117, %r118;
	mul.wide.s32 	%rd41, %r111, 4;
	add.s64 	%rd42, %rd5, %rd41;
	st.global.u32 	[%rd42], %r119;
	add.s64 	%rd43, %rd4, %rd37;
	ld.global.u32 	%r120, [%rd43+4];
	add.s64 	%rd44, %rd4, %rd39;
	ld.global.u32 	%r121, [%rd44];
	add.s32 	%r122, %r121, %r120;
	ld.global.u32 	%r123, [%rd44+8];
	add.s32 	%r124, %r122, %r123;
	mul.hi.s32 	%r125, %r124, 1431655766;
	shr.u32 	%r126, %r125, 31;
	add.s32 	%r127, %r125, %r126;
	add.s64 	%rd45, %rd3, %rd41;
	st.global.u32 	[%rd45], %r127;
	add.s64 	%rd46, %rd2, %rd37;
	ld.global.u32 	%r128, [%rd46+4];
	add.s64 	%rd47, %rd2, %rd39;
	ld.global.u32 	%r129, [%rd47];
	add.s32 	%r130, %r129, %r128;
	ld.global.u32 	%r131, [%rd47+8];
	add.s32 	%r132, %r130, %r131;
	mul.hi.s32 	%r133, %r132, 1431655766;
	shr.u32 	%r134, %r133, 31;
	add.s32 	%r135, %r133, %r134;
	add.s64 	%rd48, %rd1, %rd41;
	st.global.u32 	[%rd48], %r135;
	bra.uni 	$L__BB0_28;
$L__BB0_16:
	setp.ne.s32 	%p27, %r1, 427;
	setp.eq.s32 	%p28, %r9, 0;
	or.pred  	%p29, %p27, %p28;
	@%p29 bra 	$L__BB0_19;
	setp.eq.s32 	%p36, %r9, 520;
	@%p36 bra 	$L__BB0_26;
	mul.lo.s32 	%r84, %r9, 428;
	mul.wide.u32 	%rd27, %r84, 4;
	add.s64 	%rd28, %rd6, %rd27;
	ld.global.u32 	%r85, [%rd28+1712];
	ld.global.u32 	%r86, [%rd28+1704];
	shl.b32 	%r87, %r86, 1;
	add.s32 	%r88, %r87, %r85;
	mul.hi.s32 	%r89, %r88, 1431655766;
	shr.u32 	%r90, %r89, 31;
	add.s32 	%r91, %r89, %r90;
	add.s64 	%rd29, %rd5, %rd27;
	st.global.u32 	[%rd29+1708], %r91;
	add.s64 	%rd30, %rd4, %rd27;
	ld.global.u32 	%r92, [%rd30+1712];
	ld.global.u32 	%r93, [%rd30+1704];
	shl.b32 	%r94, %r93, 1;
	add.s32 	%r95, %r94, %r92;
	mul.hi.s32 	%r96, %r95, 1431655766;
	shr.u32 	%r97, %r96, 31;
	add.s32 	%r98, %r96, %r97;
	add.s64 	%rd31, %rd3, %rd27;
	st.global.u32 	[%rd31+1708], %r98;
	add.s64 	%rd32, %rd2, %rd27;
	ld.global.u32 	%r99, [%rd32+1712];
	ld.global.u32 	%r100, [%rd32+1704];
	shl.b32 	%r101, %r100, 1;
	add.s32 	%r102, %r101, %r99;
	mul.hi.s32 	%r103, %r102, 1431655766;
	shr.u32 	%r104, %r103, 31;
	add.s32 	%r105, %r103, %r104;
	add.s64 	%rd33, %rd1, %rd27;
	st.global.u32 	[%rd33+1708], %r105;
	bra.uni 	$L__BB0_28;
$L__BB0_19:
	or.b32  	%r31, %r9, %r1;
	setp.ne.s32 	%p30, %r31, 0;
	@%p30 bra 	$L__BB0_21;
	mad.lo.s32 	%r68, %r9, 428, %r1;
	mul.wide.u32 	%rd20, %r68, 4;
	add.s64 	%rd21, %rd6, %rd20;
	ld.global.u32 	%r69, [%rd21+4];
	add.s32 	%r70, %r69, %r69;
	shr.u32 	%r71, %r70, 31;
	add.s32 	%r72, %r70, %r71;
	shr.s32 	%r73, %r72, 1;
	add.s64 	%rd22, %rd5, %rd20;
	st.global.u32 	[%rd22], %r73;
	add.s64 	%rd23, %rd4, %rd20;
	ld.global.u32 	%r74, [%rd23+4];
	add.s32 	%r75, %r74, %r74;
	shr.u32 	%r76, %r75, 31;
	add.s32 	%r77, %r75, %r76;
	shr.s32 	%r78, %r77, 1;
	add.s64 	%rd24, %rd3, %rd20;
	st.global.u32 	[%rd24], %r78;
	add.s64 	%rd25, %rd2, %rd20;
	ld.global.u32 	%r79, [%rd25+4];
	add.s32 	%r80, %r79, %r79;
	shr.u32 	%r81, %r80, 31;
	add.s32 	%r82, %r80, %r81;
	shr.s32 	%r83, %r82, 1;
	add.s64 	%rd26, %rd1, %rd20;
	st.global.u32 	[%rd26], %r83;
	bra.uni 	$L__BB0_28;
$L__BB0_21:
	setp.ne.s32 	%p31, %r1, 427;
	setp.ne.s32 	%p32, %r9, 0;
	or.pred  	%p33, %p32, %p31;
	@%p33 bra 	$L__BB0_23;
	ld.global.u32 	%r50, [%rd6+1704];
	ld.global.u32 	%r51, [%rd6+1712];
	add.s32 	%r52, %r51, %r50;
	shr.u32 	%r53, %r52, 31;
	add.s32 	%r54, %r52, %r53;
	shr.s32 	%r55, %r54, 1;
	st.global.u32 	[%rd5+1708], %r55;
	ld.global.u32 	%r56, [%rd4+1704];
	ld.global.u32 	%r57, [%rd4+1712];
	add.s32 	%r58, %r57, %r56;
	shr.u32 	%r59, %r58, 31;
	add.s32 	%r60, %r58, %r59;
	shr.s32 	%r61, %r60, 1;
	st.global.u32 	[%rd3+1708], %r61;
	ld.global.u32 	%r62, [%rd2+1704];
	ld.global.u32 	%r63, [%rd2+1712];
	add.s32 	%r64, %r63, %r62;
	shr.u32 	%r65, %r64, 31;
	add.s32 	%r66, %r64, %r65;
	shr.s32 	%r67, %r66, 1;
	st.global.u32 	[%rd1+1708], %r67;
	bra.uni 	$L__BB0_28;
$L__BB0_23:
	setp.ne.s32 	%p34, %r9, 520;
	@%p34 bra 	$L__BB0_28;
	setp.ne.s32 	%p35, %r1, 0;
	@%p35 bra 	$L__BB0_26;
	ld.global.u32 	%r32, [%rd6+890244];
	ld.global.u32 	%r33, [%rd6+890236];
	add.s32 	%r34, %r33, %r32;
	shr.u32 	%r35, %r34, 31;
	add.s32 	%r36, %r34, %r35;
	shr.s32 	%r37, %r36, 1;
	st.global.u32 	[%rd5+890240], %r37;
	ld.global.u32 	%r38, [%rd4+890244];
	ld.global.u32 	%r39, [%rd4+890236];
	add.s32 	%r40, %r39, %r38;
	shr.u32 	%r41, %r40, 31;
	add.s32 	%r42, %r40, %r41;
	shr.s32 	%r43, %r42, 1;
	st.global.u32 	[%rd3+890240], %r43;
	ld.global.u32 	%r44, [%rd2+890244];
	ld.global.u32 	%r45, [%rd2+890236];
	add.s32 	%r46, %r45, %r44;
	shr.u32 	%r47, %r46, 31;
	add.s32 	%r48, %r46, %r47;
	shr.s32 	%r49, %r48, 1;
	st.global.u32 	[%rd1+890240], %r49;
	bra.uni 	$L__BB0_28;
$L__BB0_26:
	setp.ne.s32 	%p37, %r1, 427;
	setp.ne.s32 	%p38, %r9, 520;
	or.pred  	%p39, %p38, %p37;
	@%p39 bra 	$L__BB0_28;
	ld.global.u32 	%r106, [%rd6+891944];
	st.global.u32 	[%rd5+891948], %r106;
	ld.global.u32 	%r107, [%rd4+891944];
	st.global.u32 	[%rd3+891948], %r107;
	ld.global.u32 	%r108, [%rd2+891944];
	st.global.u32 	[%rd1+891948], %r108;
$L__BB0_28:
	ret;

}


// ===== COMPILED SASS (sm_100) =====

	.target	sm_100

	.elftype	@"ET_EXEC"


//--------------------- .note.nv.tkinfo           --------------------------
	.section	.note.nv.tkinfo,"",@"SHT_NOTE"
	.sectionflags	@"SHF_NOTE_NV_TKINFO"
	.tkinfo
        /*0018*/ 	.word	0x00000002
        /*0030*/ 	.string	""
        /*0030*/ 	.string	"ptxas"
        /*0030*/ 	.string	"Cuda compilation tools, release 13.0, V13.0.88"
        /*0030*/ 	.string	"Build cuda_13.0.r13.0/compiler.36424714_0"
        /*0030*/ 	.string	"-arch sm_100 -m 64 "



//--------------------- .note.nv.cuinfo           --------------------------
	.section	.note.nv.cuinfo,"",@"SHT_NOTE"
	.sectionflags	@"SHF_NOTE_NV_CUINFO"
        /*0018*/ 	.short	0x0002
        /*001a*/ 	.short	0x0064
        /*001c*/ 	.short	0x0082
	.zero		2


//--------------------- .nv.info                  --------------------------
	.section	.nv.info,"",@"SHT_CUDA_INFO"
	.align	4


	//----- nvinfo : EIATTR_REGCOUNT
	.align		4
        /*0000*/ 	.byte	0x04, 0x2f
        /*0002*/ 	.short	(.L_1 - .L_0)
	.align		4
.L_0:
        /*0004*/ 	.word	index@(_Z4blurPiS_S_S_S_S_)
        /*0008*/ 	.word	0x00000015


	//----- nvinfo : EIATTR_FRAME_SIZE
	.align		4
.L_1:
        /*000c*/ 	.byte	0x04, 0x11
        /*000e*/ 	.short	(.L_3 - .L_2)
	.align		4
.L_2:
        /*0010*/ 	.word	index@(_Z4blurPiS_S_S_S_S_)
        /*0014*/ 	.word	0x00000000


	//----- nvinfo : EIATTR_MIN_STACK_SIZE
	.align		4
.L_3:
        /*0018*/ 	.byte	0x04, 0x12
        /*001a*/ 	.short	(.L_5 - .L_4)
	.align		4
.L_4:
        /*001c*/ 	.word	index@(_Z4blurPiS_S_S_S_S_)
        /*0020*/ 	.word	0x00000000
.L_5:


//--------------------- .nv.compat                --------------------------
	.section	.nv.compat,"",@"SHT_CUDA_COMPAT_INFO"
	.align	4
        /*0000*/ 	.byte	0x02, 0x09, 0x00, 0x00, 0x02, 0x02, 0x01, 0x00, 0x02, 0x05, 0x05, 0x00, 0x03, 0x07, 0x01, 0x01
        /*0010*/ 	.byte	0x02, 0x03, 0x00, 0x00, 0x02, 0x06, 0x01, 0x00, 0x04, 0x0b, 0x08, 0x00, 0x09, 0x00, 0x00, 0x00
        /*0020*/ 	.byte	0x00, 0x00, 0x00, 0x00


//--------------------- .nv.info._Z4blurPiS_S_S_S_S_ --------------------------
	.section	.nv.info._Z4blurPiS_S_S_S_S_,"",@"SHT_CUDA_INFO"
	.sectionflags	@""
	.align	4


	//----- nvinfo : EIATTR_CUDA_API_VERSION
	.align		4
        /*0000*/ 	.byte	0x04, 0x37
        /*0002*/ 	.short	(.L_7 - .L_6)
.L_6:
        /*0004*/ 	.word	0x00000082


	//----- nvinfo : EIATTR_KPARAM_INFO
	.align		4
.L_7:
        /*0008*/ 	.byte	0x04, 0x17
        /*000a*/ 	.short	(.L_9 - .L_8)
.L_8:
        /*000c*/ 	.word	0x00000000
        /*0010*/ 	.short	0x0005
        /*0012*/ 	.short	0x0028
        /*0014*/ 	.byte	0x00, 0xf5, 0x21, 0x00


	//----- nvinfo : EIATTR_KPARAM_INFO
	.align		4
.L_9:
        /*0018*/ 	.byte	0x04, 0x17
        /*001a*/ 	.short	(.L_11 - .L_10)
.L_10:
        /*001c*/ 	.word	0x00000000
        /*0020*/ 	.short	0x0004
        /*0022*/ 	.short	0x0020
        /*0024*/ 	.byte	0x00, 0xf5, 0x21, 0x00


	//----- nvinfo : EIATTR_KPARAM_INFO
	.align		4
.L_11:
        /*0028*/ 	.byte	0x04, 0x17
        /*002a*/ 	.short	(.L_13 - .L_12)
.L_12:
        /*002c*/ 	.word	0x00000000
        /*0030*/ 	.short	0x0003
        /*0032*/ 	.short	0x0018
        /*0034*/ 	.byte	0x00, 0xf5, 0x21, 0x00


	//----- nvinfo : EIATTR_KPARAM_INFO
	.align		4
.L_13:
        /*0038*/ 	.byte	0x04, 0x17
        /*003a*/ 	.short	(.L_15 - .L_14)
.L_14:
        /*003c*/ 	.word	0x00000000
        /*0040*/ 	.short	0x0002
        /*0042*/ 	.short	0x0010
        /*0044*/ 	.byte	0x00, 0xf5, 0x21, 0x00


	//----- nvinfo : EIATTR_KPARAM_INFO
	.align		4
.L_15:
        /*0048*/ 	.byte	0x04, 0x17
        /*004a*/ 	.short	(.L_17 - .L_16)
.L_16:
        /*004c*/ 	.word	0x00000000
        /*0050*/ 	.short	0x0001
        /*0052*/ 	.short	0x0008
        /*0054*/ 	.byte	0x00, 0xf5, 0x21, 0x00


	//----- nvinfo : EIATTR_KPARAM_INFO
	.align		4
.L_17:
        /*0058*/ 	.byte	0x04, 0x17
        /*005a*/ 	.short	(.L_19 - .L_18)
.L_18:
        /*005c*/ 	.word	0x00000000
        /*0060*/ 	.short	0x0000
        /*0062*/ 	.short	0x0000
        /*0064*/ 	.byte	0x00, 0xf5, 0x21, 0x00


	//----- nvinfo : EIATTR_SPARSE_MMA_MASK
	.align		4
.L_19:
        /*0068*/ 	.byte	0x03, 0x50
        /*006a*/ 	.short	0x0000


	//----- nvinfo : EIATTR_MAXREG_COUNT
	.align		4
        /*006c*/ 	.byte	0x03, 0x1b
        /*006e*/ 	.short	0x00ff


	//----- nvinfo : EIATTR_MERCURY_ISA_VERSION
	.align		4
        /*0070*/ 	.byte	0x03, 0x5f
        /*0072*/ 	.short	0x0101


	//----- nvinfo : EIATTR_VRC_CTA_INIT_COUNT
	.align		4
        /*0074*/ 	.byte	0x02, 0x4a
	.zero		1
	.zero		1


	//----- nvinfo : EIATTR_EXIT_INSTR_OFFSETS
	.align		4
        /*0078*/ 	.byte	0x04, 0x1c
        /*007a*/ 	.short	(.L_21 - .L_20)


	//   ....[0]....
.L_20:
        /*007c*/ 	.word	0x000000b0


	//   ....[1]....
        /*0080*/ 	.word	0x00000480


	//   ....[2]....
        /*0084*/ 	.word	0x000006e0


	//   ....[3]....
        /*0088*/ 	.word	0x00000920


	//   ....[4]....
        /*008c*/ 	.word	0x00000c70


	//   ....[5]....
        /*0090*/ 	.word	0x00000eb0


	//   ....[6]....
        /*0094*/ 	.word	0x000010a0


	//   ....[7]....
        /*0098*/ 	.word	0x00001260


	//   ....[8]....
        /*009c*/ 	.word	0x00001280


	//   ....[9]....
        /*00a0*/ 	.word	0x00001430


	//   ....[10]....
        /*00a4*/ 	.word	0x00001470


	//   ....[11]....
        /*00a8*/ 	.word	0x00001540


	//----- nvinfo : EIATTR_CRS_STACK_SIZE
	.align		4
.L_21:
        /*00ac*/ 	.byte	0x04, 0x1e
        /*00ae*/ 	.short	(.L_23 - .L_22)
.L_22:
        /*00b0*/ 	.word	0x00000000


	//----- nvinfo : EIATTR_CBANK_PARAM_SIZE
	.align		4
.L_23:
        /*00b4*/ 	.byte	0x03, 0x19
        /*00b6*/ 	.short	0x0030


	//----- nvinfo : EIATTR_PARAM_CBANK
	.align		4
        /*00b8*/ 	.byte	0x04, 0x0a
        /*00ba*/ 	.short	(.L_25 - .L_24)
	.align		4
.L_24:
        /*00bc*/ 	.word	index@(.nv.constant0._Z4blurPiS_S_S_S_S_)
        /*00c0*/ 	.short	0x0380
        /*00c2*/ 	.short	0x0030


	//----- nvinfo : EIATTR_SW_WAR
	.align		4
.L_25:
        /*00c4*/ 	.byte	0x04, 0x36
        /*00c6*/ 	.short	(.L_27 - .L_26)
.L_26:
        /*00c8*/ 	.word	0x00000008
.L_27:


//--------------------- .nv.callgraph             --------------------------
	.section	.nv.callgraph,"",@"SHT_CUDA_CALLGRAPH"
	.align	4
	.sectionentsize	8
	.align		4
        /*0000*/ 	.word	0x00000000
	.align		4
        /*0004*/ 	.word	0xffffffff
	.align		4
        /*0008*/ 	.word	0x00000000
	.align		4
        /*000c*/ 	.word	0xfffffffe
	.align		4
        /*0010*/ 	.word	0x00000000
	.align		4
        /*0014*/ 	.word	0xfffffffd
	.align		4
        /*0018*/ 	.word	0x00000000
	.align		4
        /*001c*/ 	.word	0xfffffffc


//--------------------- .text._Z4blurPiS_S_S_S_S_ --------------------------
	.section	.text._Z4blurPiS_S_S_S_S_,"ax",@progbits
	.align	128
        .global         _Z4blurPiS_S_S_S_S_
        .type           _Z4blurPiS_S_S_S_S_,@function
        .size           _Z4blurPiS_S_S_S_S_,(.L_x_12 - _Z4blurPiS_S_S_S_S_)
        .other          _Z4blurPiS_S_S_S_S_,@"STO_CUDA_ENTRY STV_DEFAULT"
_Z4blurPiS_S_S_S_S_:
.text._Z4blurPiS_S_S_S_S_:
[----:B------:R-:W-:Y:S01]  /*0000*/  LDC R1, c[0x0][0x37c] ;  /* 0x0000df00ff017b82 */ /* 0x000fe20000000800 */
[----:B------:R-:W0:Y:S07]  /*0010*/  S2R R0, SR_TID.Y ;  /* 0x0000000000007919 */ /* 0x000e2e0000002200 */
[----:B------:R-:W1:Y:S01]  /*0020*/  LDC R2, c[0x0][0x360] ;  /* 0x0000d800ff027b82 */ /* 0x000e620000000800 */
[----:B------:R-:W1:Y:S07]  /*0030*/  S2R R3, SR_TID.X ;  /* 0x0000000000037919 */ /* 0x000e6e0000002100 */
[----:B------:R-:W0:Y:S08]  /*0040*/  S2UR UR5, SR_CTAID.Y ;  /* 0x00000000000579c3 */ /* 0x000e300000002600 */
[----:B------:R-:W0:Y:S08]  /*0050*/  LDC R7, c[0x0][0x364] ;  /* 0x0000d900ff077b82 */ /* 0x000e300000000800 */
[----:B------:R-:W1:Y:S01]  /*0060*/  S2UR UR4, SR_CTAID.X ;  /* 0x00000000000479c3 */ /* 0x000e620000002500 */
[----:B0-----:R-:W-:-:S05]  /*0070*/  IMAD R7, R7, UR5, R0 ;  /* 0x0000000507077c24 */ /* 0x001fca000f8e0200 */
[----:B------:R-:W-:Y:S01]  /*0080*/  ISETP.GT.U32.AND P0, PT, R7, 0x208, PT ;  /* 0x000002080700780c */ /* 0x000fe20003f04070 */
[----:B-1----:R-:W-:-:S05]  /*0090*/  IMAD R2, R2, UR4, R3 ;  /* 0x0000000402027c24 */ /* 0x002fca000f8e0203 */
[----:B------:R-:W-:-:S13]  /*00a0*/  ISETP.GT.OR P0, PT, R2, 0x1ab, P0 ;  /* 0x000001ab0200780c */ /* 0x000fda0000704670 */
[----:B------:R-:W-:Y:S05]  /*00b0*/  @P0 EXIT ;  /* 0x000000000000094d */ /* 0x000fea0003800000 */
[C---:B------:R-:W-:Y:S01]  /*00c0*/  ISETP.NE.AND P3, PT, R7.reuse, 0x208, PT ;  /* 0x000002080700780c */ /* 0x040fe20003f65270 */
[----:B------:R-:W0:Y:S03]  /*00d0*/  LDCU.64 UR4, c[0x0][0x358] ;  /* 0x00006b00ff0477ac */ /* 0x000e260008000a00 */
[----:B------:R-:W-:-:S04]  /*00e0*/  ISETP.EQ.OR P0, PT, R7, RZ, !P3 ;  /* 0x000000ff0700720c */ /* 0x000fc80005f02670 */
[----:B------:R-:W-:-:S04]  /*00f0*/  ISETP.NE.AND P0, PT, R2, RZ, !P0 ;  /* 0x000000ff0200720c */ /* 0x000fc80004705270 */
[----:B------:R-:W-:-:S13]  /*0100*/  ISETP.EQ.OR P0, PT, R2, 0x1ab, !P0 ;  /* 0x000001ab0200780c */ /* 0x000fda0004702670 */
[----:B0-----:R-:W-:Y:S05]  /*0110*/  @P0 BRA `(.L_x_0) ;  /* 0x0000000000dc0947 */ /* 0x001fea0003800000 */
[----:B------:R-:W0:Y:S01]  /*0120*/  LDC.64 R8, c[0x0][0x380] ;  /* 0x0000e000ff087b82 */ /* 0x000e220000000a00 */
[----:B------:R-:W1:Y:S01]  /*0130*/  LDCU.128 UR8, c[0x0][0x380] ;  /* 0x00007000ff0877ac */ /* 0x000e620008000c00 */
[----:B------:R-:W-:Y:S01]  /*0140*/  IMAD R7, R7, 0x1ac, RZ ;  /* 0x000001ac07077824 */ /* 0x000fe200078e02ff */
[----:B------:R-:W2:Y:S03]  /*0150*/  LDCU.64 UR6, c[0x0][0x390] ;  /* 0x00007200ff0677ac */ /* 0x000ea60008000a00 */
[C---:B------:R-:W-:Y:S01]  /*0160*/  IMAD.IADD R0, R2.reuse, 0x1, R7 ;  /* 0x0000000102007824 */ /* 0x040fe200078e0207 */
[C---:B------:R-:W-:Y:S01]  /*0170*/  IADD3 R3, P0, PT, R2.reuse, R7, RZ ;  /* 0x0000000702037210 */ /* 0x040fe20007f1e0ff */
[----:B------:R-:W3:Y:S03]  /*0180*/  LDC.64 R10, c[0x0][0x398] ;  /* 0x0000e600ff0a7b82 */ /* 0x000ee60000000a00 */
[----:B------:R-:W-:Y:S01]  /*0190*/  LEA.HI.X.SX32 R6, R2, RZ, 0x1, P0 ;  /* 0x000000ff02067211 */ /* 0x000fe200000f0eff */
[----:B------:R-:W-:-:S02]  /*01a0*/  IMAD.SHL.U32 R4, R3, 0x4, RZ ;  /* 0x0000000403047824 */ /* 0x000fc400078e00ff */
[----:B------:R-:W-:Y:S01]  /*01b0*/  VIADD R2, R0, 0xffffffff ;  /* 0xffffffff00027836 */ /* 0x000fe20000000000 */
[----:B------:R-:W-:Y:S02]  /*01c0*/  SHF.L.U64.HI R3, R3, 0x2, R6 ;  /* 0x0000000203037819 */ /* 0x000fe40000010206 */
[----:B------:R-:W4:Y:S01]  /*01d0*/  LDC.64 R6, c[0x0][0x388] ;  /* 0x0000e200ff067b82 */ /* 0x000f220000000a00 */
[----:B-1----:R-:W-:-:S04]  /*01e0*/  IADD3 R12, P0, PT, R4, UR8, RZ ;  /* 0x00000008040c7c10 */ /* 0x002fc8000ff1e0ff */
[----:B------:R-:W-:Y:S01]  /*01f0*/  IADD3.X R13, PT, PT, R3, UR9, RZ, P0, !PT ;  /* 0x00000009030d7c10 */ /* 0x000fe200087fe4ff */
[----:B0-----:R-:W-:-:S04]  /*0200*/  IMAD.WIDE R8, R2, 0x4, R8 ;  /* 0x0000000402087825 */ /* 0x001fc800078e0208 */
[----:B------:R-:W5:Y:S04]  /*0210*/  LDG.E R12, desc[UR4][R12.64+0x4] ;  /* 0x000004040c0c7981 */ /* 0x000f68000c1e1900 */
[----:B------:R-:W5:Y:S04]  /*0220*/  LDG.E R5, desc[UR4][R8.64] ;  /* 0x0000000408057981 */ /* 0x000f68000c1e1900 */
[----:B------:R4:W5:Y:S01]  /*0230*/  LDG.E R14, desc[UR4][R8.64+0x8] ;  /* 0x00000804080e7981 */ /* 0x000962000c1e1900 */
[----:B---3--:R-:W-:-:S04]  /*0240*/  IMAD.WIDE R10, R0, 0x4, R10 ;  /* 0x00000004000a7825 */ /* 0x008fc800078e020a */
[----:B----4-:R-:W-:Y:S02]  /*0250*/  IMAD.WIDE R8, R2, 0x4, R6 ;  /* 0x0000000402087825 */ /* 0x010fe400078e0206 */
[----:B------:R-:W0:Y:S01]  /*0260*/  LDC.64 R6, c[0x0][0x390] ;  /* 0x0000e400ff067b82 */ /* 0x000e220000000a00 */
[----:B-----5:R-:W-:-:S05]  /*0270*/  IADD3 R14, PT, PT, R14, R5, R12 ;  /* 0x000000050e0e7210 */ /* 0x020fca0007ffe00c */
[----:B------:R-:W-:-:S05]  /*0280*/  IMAD.IADD R5, R5, 0x1, R14 ;  /* 0x0000000105057824 */ /* 0x000fca00078e020e */
[----:B------:R-:W-:Y:S02]  /*0290*/  SHF.R.S32.HI R16, RZ, 0x1f, R5 ;  /* 0x0000001fff107819 */ /* 0x000fe40000011405 */
[----:B------:R-:W-:Y:S02]  /*02a0*/  IADD3 R14, P0, PT, R4, UR10, RZ ;  /* 0x0000000a040e7c10 */ /* 0x000fe4000ff1e0ff */
[----:B------:R-:W-:Y:S02]  /*02b0*/  LEA.HI R16, R16, R5, RZ, 0x2 ;  /* 0x0000000510107211 */ /* 0x000fe400078f10ff */
[----:B------:R-:W-:Y:S02]  /*02c0*/  IADD3.X R15, PT, PT, R3, UR11, RZ, P0, !PT ;  /* 0x0000000b030f7c10 */ /* 0x000fe400087fe4ff */
[----:B------:R-:W-:Y:S02]  /*02d0*/  SHF.R.S32.HI R5, RZ, 0x2, R16 ;  /* 0x00000002ff057819 */ /* 0x000fe40000011410 */
[----:B------:R-:W1:Y:S03]  /*02e0*/  LDC.64 R16, c[0x0][0x3a0] ;  /* 0x0000e800ff107b82 */ /* 0x000e660000000a00 */
[----:B------:R1:W-:Y:S04]  /*02f0*/  STG.E desc[UR4][R10.64], R5 ;  /* 0x000000050a007986 */ /* 0x0003e8000c101904 */
[----:B------:R-:W3:Y:S04]  /*0300*/  LDG.E R14, desc[UR4][R14.64+0x4] ;  /* 0x000004040e0e7981 */ /* 0x000ee8000c1e1900 */
[----:B------:R-:W3:Y:S04]  /*0310*/  LDG.E R13, desc[UR4][R8.64] ;  /* 0x00000004080d7981 */ /* 0x000ee8000c1e1900 */
[----:B------:R-:W3:Y:S01]  /*0320*/  LDG.E R12, desc[UR4][R8.64+0x8] ;  /* 0x00000804080c7981 */ /* 0x000ee2000c1e1900 */
[----:B0-----:R-:W-:Y:S01]  /*0330*/  IMAD.WIDE R6, R2, 0x4, R6 ;  /* 0x0000000402067825 */ /* 0x001fe200078e0206 */
[----:B---3--:R-:W-:-:S05]  /*0340*/  IADD3 R12, PT, PT, R12, R13, R14 ;  /* 0x0000000d0c0c7210 */ /* 0x008fca0007ffe00e */
[----:B------:R-:W-:-:S05]  /*0350*/  IMAD.IADD R13, R13, 0x1, R12 ;  /* 0x000000010d0d7824 */ /* 0x000fca00078e020c */
[----:B------:R-:W-:Y:S02]  /*0360*/  SHF.R.S32.HI R18, RZ, 0x1f, R13 ;  /* 0x0000001fff127819 */ /* 0x000fe4000001140d */
[----:B--2---:R-:W-:Y:S02]  /*0370*/  IADD3 R12, P0, PT, R4, UR6, RZ ;  /* 0x00000006040c7c10 */ /* 0x004fe4000ff1e0ff */
[----:B------:R-:W-:Y:S01]  /*0380*/  LEA.HI R18, R18, R13, RZ, 0x2 ;  /* 0x0000000d12127211 */ /* 0x000fe200078f10ff */
[C---:B-1----:R-:W-:Y:S01]  /*0390*/  IMAD.WIDE R4, R0.reuse, 0x4, R16 ;  /* 0x0000000400047825 */ /* 0x042fe200078e0210 */
[----:B------:R-:W-:Y:S02]  /*03a0*/  IADD3.X R13, PT, PT, R3, UR7, RZ, P0, !PT ;  /* 0x00000007030d7c10 */ /* 0x000fe400087fe4ff */
[----:B------:R-:W-:Y:S01]  /*03b0*/  SHF.R.S32.HI R9, RZ, 0x2, R18 ;  /* 0x00000002ff097819 */ /* 0x000fe20000011412 */
[----:B------:R-:W0:Y:S04]  /*03c0*/  LDC.64 R2, c[0x0][0x3a8] ;  /* 0x0000ea00ff027b82 */ /* 0x000e280000000a00 */
[----:B------:R-:W-:Y:S04]  /*03d0*/  STG.E desc[UR4][R4.64], R9 ;  /* 0x0000000904007986 */ /* 0x000fe8000c101904 */
[----:B------:R-:W2:Y:S04]  /*03e0*/  LDG.E R12, desc[UR4][R12.64+0x4] ;  /* 0x000004040c0c7981 */ /* 0x000ea8000c1e1900 */
[----:B------:R-:W2:Y:S04]  /*03f0*/  LDG.E R11, desc[UR4][R6.64] ;  /* 0x00000004060b7981 */ /* 0x000ea8000c1e1900 */
[----:B------:R-:W2:Y:S01]  /*0400*/  LDG.E R8, desc[UR4][R6.64+0x8] ;  /* 0x0000080406087981 */ /* 0x000ea2000c1e1900 */
[----:B0-----:R-:W-:Y:S01]  /*0410*/  IMAD.WIDE R2, R0, 0x4, R2 ;  /* 0x0000000400027825 */ /* 0x001fe200078e0202 */
[----:B--2---:R-:W-:-:S05]  /*0420*/  IADD3 R8, PT, PT, R8, R11, R12 ;  /* 0x0000000b08087210 */ /* 0x004fca0007ffe00c */
[----:B------:R-:W-:-:S05]  /*0430*/  IMAD.IADD R8, R11, 0x1, R8 ;  /* 0x000000010b087824 */ /* 0x000fca00078e0208 */
[----:B------:R-:W-:-:S04]  /*0440*/  SHF.R.S32.HI R11, RZ, 0x1f, R8 ;  /* 0x0000001fff0b7819 */ /* 0x000fc80000011408 */
[----:B------:R-:W-:-:S04]  /*0450*/  LEA.HI R11, R11, R8, RZ, 0x2 ;  /* 0x000000080b0b7211 */ /* 0x000fc800078f10ff */
[----:B------:R-:W-:-:S05]  /*0460*/  SHF.R.S32.HI R11, RZ, 0x2, R11 ;  /* 0x00000002ff0b7819 */ /* 0x000fca000001140b */
[----:B------:R-:W-:Y:S01]  /*0470*/  STG.E desc[UR4][R2.64], R11 ;  /* 0x0000000b02007986 */ /* 0x000fe2000c101904 */
[----:B------:R-:W-:Y:S05]  /*0480*/  EXIT ;  /* 0x000000000000794d */ /* 0x000fea0003800000 */
.L_x_0:
[C---:B------:R-:W-:Y:S02]  /*0490*/  ISETP.NE.AND P4, PT, R2.reuse, 0x1ab, PT ;  /* 0x000001ab0200780c */ /* 0x040fe40003f85270 */
[C---:B------:R-:W-:Y:S02]  /*04a0*/  ISETP.NE.AND P0, PT, R7.reuse, RZ, PT ;  /* 0x000000ff0700720c */ /* 0x040fe40003f05270 */
[C---:B------:R-:W-:Y:S02]  /*04b0*/  ISETP.EQ.OR P2, PT, R2.reuse, RZ, !P4 ;  /* 0x000000ff0200720c */ /* 0x040fe40006742670 */
[C---:B------:R-:W-:Y:S02]  /*04c0*/  ISETP.NE.AND P1, PT, R7.reuse, RZ, PT ;  /* 0x000000ff0700720c */ /* 0x040fe40003f25270 */
[----:B------:R-:W-:Y:S02]  /*04d0*/  ISETP.NE.OR P5, PT, R7, RZ, P2 ;  /* 0x000000ff0700720c */ /* 0x000fe400017a5670 */
[----:B------:R-:W-:-:S11]  /*04e0*/  ISETP.NE.AND P2, PT, R2, RZ, PT ;  /* 0x000000ff0200720c */ /* 0x000fd60003f45270 */
[----:B------:R-:W-:Y:S05]  /*04f0*/  @P5 BRA `(.L_x_1) ;  /* 0x00000000007c5947 */ /* 0x000fea0003800000 */
[----:B------:R-:W0:Y:S08]  /*0500*/  LDC.64 R4, c[0x0][0x380] ;  /* 0x0000e000ff047b82 */ /* 0x000e300000000a00 */
[----:B------:R-:W1:Y:S08]  /*0510*/  LDC.64 R6, c[0x0][0x398] ;  /* 0x0000e600ff067b82 */ /* 0x000e700000000a00 */
[----:B------:R-:W2:Y:S01]  /*0520*/  LDC.64 R8, c[0x0][0x388] ;  /* 0x0000e200ff087b82 */ /* 0x000ea20000000a00 */
[----:B0-----:R-:W-:-:S07]  /*0530*/  IMAD.WIDE R4, R2, 0x4, R4 ;  /* 0x0000000402047825 */ /* 0x001fce00078e0204 */
[----:B------:R-:W0:Y:S01]  /*0540*/  LDC.64 R10, c[0x0][0x390] ;  /* 0x0000e400ff0a7b82 */ /* 0x000e220000000a00 */
[----:B------:R-:W3:Y:S04]  /*0550*/  LDG.E R0, desc[UR4][R4.64+0x4] ;  /* 0x0000040404007981 */ /* 0x000ee8000c1e1900 */
[----:B------:R4:W3:Y:S01]  /*0560*/  LDG.E R3, desc[UR4][R4.64+-0x4] ;  /* 0xfffffc0404037981 */ /* 0x0008e2000c1e1900 */
[----:B-1----:R-:W-:-:S04]  /*0570*/  IMAD.WIDE R6, R2, 0x4, R6 ;  /* 0x0000000402067825 */ /* 0x002fc800078e0206 */
[----:B--2---:R-:W-:Y:S01]  /*0580*/  IMAD.WIDE R8, R2, 0x4, R8 ;  /* 0x0000000402087825 */ /* 0x004fe200078e0208 */
[----:B----4-:R-:W1:Y:S03]  /*0590*/  LDC.64 R4, c[0x0][0x3a0] ;  /* 0x0000e800ff047b82 */ /* 0x010e660000000a00 */
[----:B---3--:R-:W-:-:S04]  /*05a0*/  IMAD R0, R0, 0x2, R3 ;  /* 0x0000000200007824 */ /* 0x008fc800078e0203 */
[----:B------:R-:W-:-:S05]  /*05b0*/  IMAD.HI R0, R0, 0x55555556, RZ ;  /* 0x5555555600007827 */ /* 0x000fca00078e02ff */
[----:B------:R-:W-:-:S05]  /*05c0*/  LEA.HI R3, R0, R0, RZ, 0x1 ;  /* 0x0000000000037211 */ /* 0x000fca00078f08ff */
[----:B------:R2:W-:Y:S04]  /*05d0*/  STG.E desc[UR4][R6.64], R3 ;  /* 0x0000000306007986 */ /* 0x0005e8000c101904 */
[----:B------:R-:W3:Y:S04]  /*05e0*/  LDG.E R0, desc[UR4][R8.64+0x4] ;  /* 0x0000040408007981 */ /* 0x000ee8000c1e1900 */
[----:B------:R-:W3:Y:S01]  /*05f0*/  LDG.E R13, desc[UR4][R8.64+-0x4] ;  /* 0xfffffc04080d7981 */ /* 0x000ee2000c1e1900 */
[C---:B-1----:R-:W-:Y:S01]  /*0600*/  IMAD.WIDE R4, R2.reuse, 0x4, R4 ;  /* 0x0000000402047825 */ /* 0x042fe200078e0204 */
[----:B--2---:R-:W1:Y:S03]  /*0610*/  LDC.64 R6, c[0x0][0x3a8] ;  /* 0x0000ea00ff067b82 */ /* 0x004e660000000a00 */
[----:B0-----:R-:W-:-:S04]  /*0620*/  IMAD.WIDE R10, R2, 0x4, R10 ;  /* 0x00000004020a7825 */ /* 0x001fc800078e020a */
[----:B---3--:R-:W-:-:S04]  /*0630*/  IMAD R0, R0, 0x2, R13 ;  /* 0x0000000200007824 */ /* 0x008fc800078e020d */
[----:B------:R-:W-:-:S05]  /*0640*/  IMAD.HI R0, R0, 0x55555556, RZ ;  /* 0x5555555600007827 */ /* 0x000fca00078e02ff */
[----:B------:R-:W-:-:S05]  /*0650*/  LEA.HI R13, R0, R0, RZ, 0x1 ;  /* 0x00000000000d7211 */ /* 0x000fca00078f08ff */
[----:B------:R-:W-:Y:S04]  /*0660*/  STG.E desc[UR4][R4.64], R13 ;  /* 0x0000000d04007986 */ /* 0x000fe8000c101904 */
[----:B------:R-:W2:Y:S04]  /*0670*/  LDG.E R0, desc[UR4][R10.64+0x4] ;  /* 0x000004040a007981 */ /* 0x000ea8000c1e1900 */
[----:B------:R-:W2:Y:S02]  /*0680*/  LDG.E R3, desc[UR4][R10.64+-0x4] ;  /* 0xfffffc040a037981 */ /* 0x000ea4000c1e1900 */
[----:B--2---:R-:W-:-:S02]  /*0690*/  IMAD R0, R0, 0x2, R3 ;  /* 0x0000000200007824 */ /* 0x004fc400078e0203 */
[----:B-1----:R-:W-:-:S04]  /*06a0*/  IMAD.WIDE R2, R2, 0x4, R6 ;  /* 0x0000000402027825 */ /* 0x002fc800078e0206 */
[----:B------:R-:W-:-:S05]  /*06b0*/  IMAD.HI R0, R0, 0x55555556, RZ ;  /* 0x5555555600007827 */ /* 0x000fca00078e02ff */
[----:B------:R-:W-:-:S05]  /*06c0*/  LEA.HI R7, R0, R0, RZ, 0x1 ;  /* 0x0000000000077211 */ /* 0x000fca00078f08ff */
[----:B------:R-:W-:Y:S01]  /*06d0*/  STG.E desc[UR4][R2.64], R7 ;  /* 0x0000000702007986 */ /* 0x000fe2000c101904 */
[----:B------:R-:W-:Y:S05]  /*06e0*/  EXIT ;  /* 0x000000000000794d */ /* 0x000fea0003800000 */
.L_x_1:
[----:B------:R-:W-:Y:S01]  /*06f0*/  ISETP.NE.OR P2, PT, R7, 0x208, !P2 ;  /* 0x000002080700780c */ /* 0x000fe20005745670 */
[----:B------:R-:W-:-:S12]  /*0700*/  BSSY.RECONVERGENT B0, `(.L_x_2) ;  /* 0x0000024000007945 */ /* 0x000fd80003800200 */
[----:B------:R-:W-:Y:S05]  /*0710*/  @P2 BRA `(.L_x_3) ;  /* 0x0000000000842947 */ /* 0x000fea0003800000 */
[----:B------:R-:W-:Y:S01]  /*0720*/  PLOP3.LUT P1, PT, PT, PT, PT, 0x8, 0x80 ;  /* 0x000000000080781c */ /* 0x000fe20003f2e170 */
[----:B------:R-:W-:-:S12]  /*0730*/  @!P4 BRA `(.L_x_4) ;  /* 0x000000000080c947 */ /* 0x000fd80003800000 */
        /* <DEDUP_REMOVED lines=24> */
[----:B------:R-:W2:Y:S01]  /*08c0*/  LDG.E R3, desc[UR4][R10.64+0xd9584] ;  /* 0x0d9584040a037981 */ /* 0x000ea2000c1e1900 */
[----:B-1----:R-:W-:-:S04]  /*08d0*/  IMAD.WIDE R6, R2, 0x4, R6 ;  /* 0x0000000402067825 */ /* 0x002fc800078e0206 */
[----:B--2---:R-:W-:-:S04]  /*08e0*/  IMAD R0, R0, 0x2, R3 ;  /* 0x0000000200007824 */ /* 0x004fc800078e0203 */
[----:B------:R-:W-:-:S05]  /*08f0*/  IMAD.HI R0, R0, 0x55555556, RZ ;  /* 0x5555555600007827 */ /* 0x000fca00078e02ff */
[----:B------:R-:W-:-:S05]  /*0900*/  LEA.HI R3, R0, R0, RZ, 0x1 ;  /* 0x0000000000037211 */ /* 0x000fca00078f08ff */
[----:B------:R-:W-:Y:S01]  /*0910*/  STG.E desc[UR4][R6.64+0xd9580], R3 ;  /* 0x0d95800306007986 */ /* 0x000fe2000c101904 */
[----:B------:R-:W-:Y:S05]  /*0920*/  EXIT ;  /* 0x000000000000794d */ /* 0x000fea0003800000 */
.L_x_3:
[----:B------:R-:W-:-:S13]  /*0930*/  ISETP.EQ.AND P1, PT, R2, RZ, P1 ;  /* 0x000000ff0200720c */ /* 0x000fda0000f22270 */
.L_x_4:
[----:B------:R-:W-:Y:S05]  /*0940*/  BSYNC.RECONVERGENT B0 ;  /* 0x0000000000007941 */ /* 0x000fea0003800200 */
.L_x_2:
[----:B------:R-:W-:-:S13]  /*0950*/  ISETP.EQ.OR P1, PT, R7, 0x208, !P1 ;  /* 0x000002080700780c */ /* 0x000fda0004f22670 */
[----:B------:R-:W-:Y:S05]  /*0960*/  @P1 BRA `(.L_x_5) ;  /* 0x0000000000c41947 */ /* 0x000fea0003800000 */
        /* <DEDUP_REMOVED lines=10> */
[----:B------:R-:W-:Y:S01]  /*0a10*/  SHF.L.U64.HI R3, R3, 0x2, R6 ;  /* 0x0000000203037819 */ /* 0x000fe20000010206 */
        /* <DEDUP_REMOVED lines=8> */
[----:B----4-:R-:W-:Y:S01]  /*0aa0*/  IMAD.WIDE R14, R2, 0x4, R14 ;  /* 0x00000004020e7825 */ /* 0x010fe200078e020e */
[----:B0-----:R-:W0:Y:S01]  /*0ab0*/  LDC.64 R8, c[0x0][0x390] ;  /* 0x0000e400ff087b82 */ /* 0x001e220000000a00 */
[----:B-----5:R-:W-:Y:S02]  /*0ac0*/  IADD3 R5, PT, PT, R12, R5, R6 ;  /* 0x000000050c057210 */ /* 0x020fe40007ffe006 */
[----:B------:R-:W-:-:S05]  /*0ad0*/  IADD3 R12, P0, PT, R4, UR10, RZ ;  /* 0x0000000a040c7c10 */ /* 0x000fca000ff1e0ff */
[----:B------:R-:W1:Y:S01]  /*0ae0*/  LDC.64 R6, c[0x0][0x3a0] ;  /* 0x0000e800ff067b82 */ /* 0x000e620000000a00 */
[----:B------:R-:W-:Y:S01]  /*0af0*/  IMAD.HI R5, R5, 0x55555556, RZ ;  /* 0x5555555605057827 */ /* 0x000fe200078e02ff */
[----:B------:R-:W-:-:S04]  /*0b00*/  IADD3.X R13, PT, PT, R3, UR11, RZ, P0, !PT ;  /* 0x0000000b030d7c10 */ /* 0x000fc800087fe4ff */
[----:B------:R-:W-:-:S05]  /*0b10*/  LEA.HI R17, R5, R5, RZ, 0x1 ;  /* 0x0000000505117211 */ /* 0x000fca00078f08ff */
[----:B------:R3:W-:Y:S04]  /*0b20*/  STG.E desc[UR4][R10.64], R17 ;  /* 0x000000110a007986 */ /* 0x0007e8000c101904 */
[----:B------:R-:W4:Y:S04]  /*0b30*/  LDG.E R12, desc[UR4][R12.64+0x4] ;  /* 0x000004040c0c7981 */ /* 0x000f28000c1e1900 */
[----:B------:R-:W4:Y:S04]  /*0b40*/  LDG.E R5, desc[UR4][R14.64] ;  /* 0x000000040e057981 */ /* 0x000f28000c1e1900 */
[----:B------:R-:W4:Y:S01]  /*0b50*/  LDG.E R16, desc[UR4][R14.64+0x8] ;  /* 0x000008040e107981 */ /* 0x000f22000c1e1900 */
[----:B--2---:R-:W-:Y:S01]  /*0b60*/  IADD3 R4, P0, PT, R4, UR6, RZ ;  /* 0x0000000604047c10 */ /* 0x004fe2000ff1e0ff */
[----:B-1----:R-:W-:-:S04]  /*0b70*/  IMAD.WIDE R6, R0, 0x4, R6 ;  /* 0x0000000400067825 */ /* 0x002fc800078e0206 */
[----:B0-----:R-:W-:Y:S01]  /*0b80*/  IMAD.WIDE R8, R2, 0x4, R8 ;  /* 0x0000000402087825 */ /* 0x001fe200078e0208 */
[----:B----4-:R-:W-:-:S05]  /*0b90*/  IADD3 R5, PT, PT, R16, R5, R12 ;  /* 0x0000000510057210 */ /* 0x010fca0007ffe00c */
[----:B------:R-:W-:Y:S01]  /*0ba0*/  IMAD.HI R16, R5, 0x55555556, RZ ;  /* 0x5555555605107827 */ /* 0x000fe200078e02ff */
[----:B------:R-:W-:Y:S02]  /*0bb0*/  IADD3.X R5, PT, PT, R3, UR7, RZ, P0, !PT ;  /* 0x0000000703057c10 */ /* 0x000fe400087fe4ff */
[----:B------:R-:W0:Y:S02]  /*0bc0*/  LDC.64 R2, c[0x0][0x3a8] ;  /* 0x0000ea00ff027b82 */ /* 0x000e240000000a00 */
[----:B---3--:R-:W-:-:S05]  /*0bd0*/  LEA.HI R11, R16, R16, RZ, 0x1 ;  /* 0x00000010100b7211 */ /* 0x008fca00078f08ff */
[----:B------:R-:W-:Y:S04]  /*0be0*/  STG.E desc[UR4][R6.64], R11 ;  /* 0x0000000b06007986 */ /* 0x000fe8000c101904 */
[----:B------:R-:W2:Y:S04]  /*0bf0*/  LDG.E R4, desc[UR4][R4.64+0x4] ;  /* 0x0000040404047981 */ /* 0x000ea8000c1e1900 */
[----:B------:R-:W2:Y:S04]  /*0c00*/  LDG.E R13, desc[UR4][R8.64] ;  /* 0x00000004080d7981 */ /* 0x000ea8000c1e1900 */
[----:B------:R-:W2:Y:S01]  /*0c10*/  LDG.E R10, desc[UR4][R8.64+0x8] ;  /* 0x00000804080a7981 */ /* 0x000ea2000c1e1900 */
[----:B0-----:R-:W-:Y:S01]  /*0c20*/  IMAD.WIDE R2, R0, 0x4, R2 ;  /* 0x0000000400027825 */ /* 0x001fe200078e0202 */
[----:B--2---:R-:W-:-:S05]  /*0c30*/  IADD3 R10, PT, PT, R10, R13, R4 ;  /* 0x0000000d0a0a7210 */ /* 0x004fca0007ffe004 */
[----:B------:R-:W-:-:S05]  /*0c40*/  IMAD.HI R10, R10, 0x55555556, RZ ;  /* 0x555555560a0a7827 */ /* 0x000fca00078e02ff */
[----:B------:R-:W-:-:S05]  /*0c50*/  LEA.HI R13, R10, R10, RZ, 0x1 ;  /* 0x0000000a0a0d7211 */ /* 0x000fca00078f08ff */
[----:B------:R-:W-:Y:S01]  /*0c60*/  STG.E desc[UR4][R2.64], R13 ;  /* 0x0000000d02007986 */ /* 0x000fe2000c101904 */
[----:B------:R-:W-:Y:S05]  /*0c70*/  EXIT ;  /* 0x000000000000794d */ /* 0x000fea0003800000 */
.L_x_5:
[----:B------:R-:W-:Y:S01]  /*0c80*/  ISETP.NE.OR P0, PT, R2, 0x1ab, !P0 ;  /* 0x000001ab0200780c */ /* 0x000fe20004705670 */
[----:B------:R-:W-:-:S12]  /*0c90*/  BSSY.RECONVERGENT B0, `(.L_x_6) ;  /* 0x000007b000007945 */ /* 0x000fd80003800200 */
[----:B------:R-:W-:Y:S05]  /*0ca0*/  @P0 BRA `(.L_x_7) ;  /* 0x0000000000840947 */ /* 0x000fea0003800000 */
[----:B------:R-:W-:Y:S05]  /*0cb0*/  @!P3 BRA `(.L_x_8) ;  /* 0x0000000400e0b947 */ /* 0x000fea0003800000 */
[----:B------:R-:W0:Y:S01]  /*0cc0*/  LDC.64 R2, c[0x0][0x380] ;  /* 0x0000e000ff027b82 */ /* 0x000e220000000a00 */
[----:B------:R-:W-:-:S07]  /*0cd0*/  IMAD R0, R7, 0x1ac, RZ ;  /* 0x000001ac07007824 */ /* 0x000fce00078e02ff */
[----:B------:R-:W1:Y:S08]  /*0ce0*/  LDC.64 R4, c[0x0][0x398] ;  /* 0x0000e600ff047b82 */ /* 0x000e700000000a00 */
[----:B------:R-:W2:Y:S01]  /*0cf0*/  LDC.64 R6, c[0x0][0x388] ;  /* 0x0000e200ff067b82 */ /* 0x000ea20000000a00 */
[----:B0-----:R-:W-:-:S05]  /*0d00*/  IMAD.WIDE.U32 R2, R0, 0x4, R2 ;  /* 0x0000000400027825 */ /* 0x001fca00078e0002 */
[----:B------:R-:W3:Y:S04]  /*0d10*/  LDG.E R8, desc[UR4][R2.64+0x6b0] ;  /* 0x0006b00402087981 */ /* 0x000ee8000c1e1900 */
[----:B------:R0:W3:Y:S01]  /*0d20*/  LDG.E R9, desc[UR4][R2.64+0x6a8] ;  /* 0x0006a80402097981 */ /* 0x0000e2000c1e1900 */
[----:B-1----:R-:W-:-:S04]  /*0d30*/  IMAD.WIDE.U32 R4, R0, 0x4, R4 ;  /* 0x0000000400047825 */ /* 0x002fc800078e0004 */
[----:B--2---:R-:W-:Y:S01]  /*0d40*/  IMAD.WIDE.U32 R6, R0, 0x4, R6 ;  /* 0x0000000400067825 */ /* 0x004fe200078e0006 */
[----:B0-----:R-:W0:Y:S03]  /*0d50*/  LDC.64 R2, c[0x0][0x3a0] ;  /* 0x0000e800ff027b82 */ /* 0x001e260000000a00 */
[----:B---3--:R-:W-:-:S04]  /*0d60*/  IMAD R8, R9, 0x2, R8 ;  /* 0x0000000209087824 */ /* 0x008fc800078e0208 */
[----:B------:R-:W-:-:S05]  /*0d70*/  IMAD.HI R8, R8, 0x55555556, RZ ;  /* 0x5555555608087827 */ /* 0x000fca00078e02ff */
[----:B------:R-:W-:Y:S02]  /*0d80*/  LEA.HI R11, R8, R8, RZ, 0x1 ;  /* 0x00000008080b7211 */ /* 0x000fe400078f08ff */
[----:B------:R-:W1:Y:S03]  /*0d90*/  LDC.64 R8, c[0x0][0x390] ;  /* 0x0000e400ff087b82 */ /* 0x000e660000000a00 */
[----:B------:R2:W-:Y:S04]  /*0da0*/  STG.E desc[UR4][R4.64+0x6ac], R11 ;  /* 0x0006ac0b04007986 */ /* 0x0005e8000c101904 */
[----:B------:R-:W3:Y:S04]  /*0db0*/  LDG.E R10, desc[UR4][R6.64+0x6b0] ;  /* 0x0006b004060a7981 */ /* 0x000ee8000c1e1900 */
[----:B------:R-:W3:Y:S01]  /*0dc0*/  LDG.E R13, desc[UR4][R6.64+0x6a8] ;  /* 0x0006a804060d7981 */ /* 0x000ee2000c1e1900 */
[C---:B0-----:R-:W-:Y:S01]  /*0dd0*/  IMAD.WIDE.U32 R2, R0.reuse, 0x4, R2 ;  /* 0x0000000400027825 */ /* 0x041fe200078e0002 */
[----:B--2---:R-:W0:Y:S03]  /*0de0*/  LDC.64 R4, c[0x0][0x3a8] ;  /* 0x0000ea00ff047b82 */ /* 0x004e260000000a00 */
[----:B-1----:R-:W-:-:S04]  /*0df0*/  IMAD.WIDE.U32 R8, R0, 0x4, R8 ;  /* 0x0000000400087825 */ /* 0x002fc800078e0008 */
[----:B---3--:R-:W-:-:S04]  /*0e00*/  IMAD R10, R13, 0x2, R10 ;  /* 0x000000020d0a7824 */ /* 0x008fc800078e020a */
[----:B------:R-:W-:-:S05]  /*0e10*/  IMAD.HI R10, R10, 0x55555556, RZ ;  /* 0x555555560a0a7827 */ /* 0x000fca00078e02ff */
[----:B------:R-:W-:-:S05]  /*0e20*/  LEA.HI R13, R10, R10, RZ, 0x1 ;  /* 0x0000000a0a0d7211 */ /* 0x000fca00078f08ff */
[----:B------:R-:W-:Y:S04]  /*0e30*/  STG.E desc[UR4][R2.64+0x6ac], R13 ;  /* 0x0006ac0d02007986 */ /* 0x000fe8000c101904 */
[----:B------:R-:W2:Y:S04]  /*0e40*/  LDG.E R10, desc[UR4][R8.64+0x6b0] ;  /* 0x0006b004080a7981 */ /* 0x000ea8000c1e1900 */
[----:B------:R-:W2:Y:S01]  /*0e50*/  LDG.E R11, desc[UR4][R8.64+0x6a8] ;  /* 0x0006a804080b7981 */ /* 0x000ea2000c1e1900 */
[----:B0-----:R-:W-:-:S04]  /*0e60*/  IMAD.WIDE.U32 R4, R0, 0x4, R4 ;  /* 0x0000000400047825 */ /* 0x001fc800078e0004 */
[----:B--2---:R-:W-:-:S04]  /*0e70*/  IMAD R10, R11, 0x2, R10 ;  /* 0x000000020b0a7824 */ /* 0x004fc800078e020a */
[----:B------:R-:W-:-:S05]  /*0e80*/  IMAD.HI R10, R10, 0x55555556, RZ ;  /* 0x555555560a0a7827 */ /* 0x000fca00078e02ff */
[----:B------:R-:W-:-:S05]  /*0e90*/  LEA.HI R7, R10, R10, RZ, 0x1 ;  /* 0x0000000a0a077211 */ /* 0x000fca00078f08ff */
[----:B------:R-:W-:Y:S01]  /*0ea0*/  STG.E desc[UR4][R4.64+0x6ac], R7 ;  /* 0x0006ac0704007986 */ /* 0x000fe2000c101904 */
[----:B------:R-:W-:Y:S05]  /*0eb0*/  EXIT ;  /* 0x000000000000794d */ /* 0x000fea0003800000 */
.L_x_7:
[----:B------:R-:W-:-:S13]  /*0ec0*/  LOP3.LUT P0, RZ, R7, R2, RZ, 0xfc, !PT ;  /* 0x0000000207ff7212 */ /* 0x000fda000780fcff */
[----:B------:R-:W-:Y:S05]  /*0ed0*/  @P0 BRA `(.L_x_9) ;  /* 0x0000000000740947 */ /* 0x000fea0003800000 */
[----:B------:R-:W0:Y:S01]  /*0ee0*/  LDC.64 R4, c[0x0][0x380] ;  /* 0x0000e000ff047b82 */ /* 0x000e220000000a00 */
[----:B------:R-:W-:-:S07]  /*0ef0*/  IMAD R2, R7, 0x1ac, R2 ;  /* 0x000001ac07027824 */ /* 0x000fce00078e0202 */
[----:B------:R-:W1:Y:S08]  /*0f00*/  LDC.64 R6, c[0x0][0x398] ;  /* 0x0000e600ff067b82 */ /* 0x000e700000000a00 */
[----:B------:R-:W2:Y:S01]  /*0f10*/  LDC.64 R8, c[0x0][0x388] ;  /* 0x0000e200ff087b82 */ /* 0x000ea20000000a00 */
[----:B0-----:R-:W-:-:S07]  /*0f20*/  IMAD.WIDE.U32 R4, R2, 0x4, R4 ;  /* 0x0000000402047825 */ /* 0x001fce00078e0004 */
[----:B------:R-:W0:Y:S01]  /*0f30*/  LDC.64 R10, c[0x0][0x3a0] ;  /* 0x0000e800ff0a7b82 */ /* 0x000e220000000a00 */
[----:B------:R-:W3:Y:S01]  /*0f40*/  LDG.E R4, desc[UR4][R4.64+0x4] ;  /* 0x0000040404047981 */ /* 0x000ee2000c1e1900 */
[----:B-1----:R-:W-:-:S06]  /*0f50*/  IMAD.WIDE.U32 R6, R2, 0x4, R6 ;  /* 0x0000000402067825 */ /* 0x002fcc00078e0006 */
[----:B------:R-:W1:Y:S01]  /*0f60*/  LDC.64 R12, c[0x0][0x390] ;  /* 0x0000e400ff0c7b82 */ /* 0x000e620000000a00 */
[----:B--2---:R-:W-:-:S04]  /*0f70*/  IMAD.WIDE.U32 R8, R2, 0x4, R8 ;  /* 0x0000000402087825 */ /* 0x004fc800078e0008 */
[----:B---3--:R-:W-:-:S05]  /*0f80*/  IMAD.IADD R0, R4, 0x1, R4 ;  /* 0x0000000104007824 */ /* 0x008fca00078e0204 */
[----:B------:R-:W-:-:S04]  /*0f90*/  LEA.HI R0, R0, R0, RZ, 0x1 ;  /* 0x0000000000007211 */ /* 0x000fc800078f08ff */
[----:B------:R-:W-:-:S05]  /*0fa0*/  SHF.R.S32.HI R3, RZ, 0x1, R0 ;  /* 0x00000001ff037819 */ /* 0x000fca0000011400 */
[----:B------:R2:W-:Y:S04]  /*0fb0*/  STG.E desc[UR4][R6.64], R3 ;  /* 0x0000000306007986 */ /* 0x0005e8000c101904 */
[----:B------:R-:W3:Y:S01]  /*0fc0*/  LDG.E R8, desc[UR4][R8.64+0x4] ;  /* 0x0000040408087981 */ /* 0x000ee2000c1e1900 */
[----:B0-----:R-:W-:-:S04]  /*0fd0*/  IMAD.WIDE.U32 R4, R2, 0x4, R10 ;  /* 0x0000000402047825 */ /* 0x001fc800078e000a */
[----:B-1----:R-:W-:Y:S01]  /*0fe0*/  IMAD.WIDE.U32 R10, R2, 0x4, R12 ;  /* 0x00000004020a7825 */ /* 0x002fe200078e000c */
[----:B--2---:R-:W0:Y:S03]  /*0ff0*/  LDC.64 R6, c[0x0][0x3a8] ;  /* 0x0000ea00ff067b82 */ /* 0x004e260000000a00 */
[----:B---3--:R-:W-:-:S05]  /*1000*/  IMAD.IADD R0, R8, 0x1, R8 ;  /* 0x0000000108007824 */ /* 0x008fca00078e0208 */
[----:B------:R-:W-:-:S04]  /*1010*/  LEA.HI R0, R0, R0, RZ, 0x1 ;  /* 0x0000000000007211 */ /* 0x000fc800078f08ff */
[----:B------:R-:W-:-:S05]  /*1020*/  SHF.R.S32.HI R15, RZ, 0x1, R0 ;  /* 0x00000001ff0f7819 */ /* 0x000fca0000011400 */
[----:B------:R-:W-:Y:S04]  /*1030*/  STG.E desc[UR4][R4.64], R15 ;  /* 0x0000000f04007986 */ /* 0x000fe8000c101904 */
[----:B------:R-:W2:Y:S01]  /*1040*/  LDG.E R10, desc[UR4][R10.64+0x4] ;  /* 0x000004040a0a7981 */ /* 0x000ea2000c1e1900 */
[----:B0-----:R-:W-:-:S04]  /*1050*/  IMAD.WIDE.U32 R2, R2, 0x4, R6 ;  /* 0x0000000402027825 */ /* 0x001fc800078e0006 */
[----:B--2---:R-:W-:-:S05]  /*1060*/  IMAD.IADD R0, R10, 0x1, R10 ;  /* 0x000000010a007824 */ /* 0x004fca00078e020a */
[----:B------:R-:W-:-:S04]  /*1070*/  LEA.HI R0, R0, R0, RZ, 0x1 ;  /* 0x0000000000007211 */ /* 0x000fc800078f08ff */
[----:B------:R-:W-:-:S05]  /*1080*/  SHF.R.S32.HI R7, RZ, 0x1, R0 ;  /* 0x00000001ff077819 */ /* 0x000fca0000011400 */
[----:B------:R-:W-:Y:S01]  /*1090*/  STG.E desc[UR4][R2.64], R7 ;  /* 0x0000000702007986 */ /* 0x000fe2000c101904 */
[----:B------:R-:W-:Y:S05]  /*10a0*/  EXIT ;  /* 0x000000000000794d */ /* 0x000fea0003800000 */
.L_x_9:
[----:B------:R-:W-:-:S04]  /*10b0*/  ISETP.NE.AND P0, PT, R2, 0x1ab, PT ;  /* 0x000001ab0200780c */ /* 0x000fc80003f05270 */
[----:B------:R-:W-:-:S13]  /*10c0*/  ISETP.NE.OR P0, PT, R7, RZ, P0 ;  /* 0x000000ff0700720c */ /* 0x000fda0000705670 */
[----:B------:R-:W-:Y:S05]  /*10d0*/  @P0 BRA `(.L_x_10) ;  /* 0x0000000000640947 */ /* 0x000fea0003800000 */
[----:B------:R-:W0:Y:S02]  /*10e0*/  LDC.64 R2, c[0x0][0x380] ;  /* 0x0000e000ff027b82 */ /* 0x000e240000000a00 */
[----:B0-----:R-:W2:Y:S04]  /*10f0*/  LDG.E R0, desc[UR4][R2.64+0x6a8] ;  /* 0x0006a80402007981 */ /* 0x001ea8000c1e1900 */
[----:B------:R-:W2:Y:S02]  /*1100*/  LDG.E R9, desc[UR4][R2.64+0x6b0] ;  /* 0x0006b00402097981 */ /* 0x000ea4000c1e1900 */
[----:B------:R-:W0:Y:S08]  /*1110*/  LDC.64 R4, c[0x0][0x398] ;  /* 0x0000e600ff047b82 */ /* 0x000e300000000a00 */
[----:B------:R-:W1:Y:S01]  /*1120*/  LDC.64 R6, c[0x0][0x388] ;  /* 0x0000e200ff067b82 */ /* 0x000e620000000a00 */
[----:B--2---:R-:W-:-:S05]  /*1130*/  IMAD.IADD R0, R0, 0x1, R9 ;  /* 0x0000000100007824 */ /* 0x004fca00078e0209 */
[----:B------:R-:W-:-:S04]  /*1140*/  LEA.HI R0, R0, R0, RZ, 0x1 ;  /* 0x0000000000007211 */ /* 0x000fc800078f08ff */
[----:B------:R-:W-:-:S05]  /*1150*/  SHF.R.S32.HI R13, RZ, 0x1, R0 ;  /* 0x00000001ff0d7819 */ /* 0x000fca0000011400 */
[----:B0-----:R0:W-:Y:S04]  /*1160*/  STG.E desc[UR4][R4.64+0x6ac], R13 ;  /* 0x0006ac0d04007986 */ /* 0x0011e8000c101904 */
[----:B-1----:R-:W2:Y:S04]  /*1170*/  LDG.E R0, desc[UR4][R6.64+0x6a8] ;  /* 0x0006a80406007981 */ /* 0x002ea8000c1e1900 */
[----:B------:R-:W2:Y:S01]  /*1180*/  LDG.E R15, desc[UR4][R6.64+0x6b0] ;  /* 0x0006b004060f7981 */ /* 0x000ea2000c1e1900 */
[----:B------:R-:W1:Y:S08]  /*1190*/  LDC.64 R8, c[0x0][0x3a0] ;  /* 0x0000e800ff087b82 */ /* 0x000e700000000a00 */
[----:B------:R-:W3:Y:S01]  /*11a0*/  LDC.64 R10, c[0x0][0x390] ;  /* 0x0000e400ff0a7b82 */ /* 0x000ee20000000a00 */
[----:B--2---:R-:W-:-:S05]  /*11b0*/  IMAD.IADD R0, R0, 0x1, R15 ;  /* 0x0000000100007824 */ /* 0x004fca00078e020f */
[----:B------:R-:W-:-:S04]  /*11c0*/  LEA.HI R0, R0, R0, RZ, 0x1 ;  /* 0x0000000000007211 */ /* 0x000fc800078f08ff */
[----:B------:R-:W-:-:S05]  /*11d0*/  SHF.R.S32.HI R15, RZ, 0x1, R0 ;  /* 0x00000001ff0f7819 */ /* 0x000fca0000011400 */
[----:B-1----:R-:W-:Y:S04]  /*11e0*/  STG.E desc[UR4][R8.64+0x6ac], R15 ;  /* 0x0006ac0f08007986 */ /* 0x002fe8000c101904 */
[----:B---3--:R-:W2:Y:S04]  /*11f0*/  LDG.E R0, desc[UR4][R10.64+0x6a8] ;  /* 0x0006a8040a007981 */ /* 0x008ea8000c1e1900 */
[----:B------:R-:W2:Y:S01]  /*1200*/  LDG.E R17, desc[UR4][R10.64+0x6b0] ;  /* 0x0006b0040a117981 */ /* 0x000ea2000c1e1900 */
[----:B------:R-:W1:Y:S01]  /*1210*/  LDC.64 R2, c[0x0][0x3a8] ;  /* 0x0000ea00ff027b82 */ /* 0x000e620000000a00 */
[----:B--2---:R-:W-:-:S05]  /*1220*/  IMAD.IADD R0, R0, 0x1, R17 ;  /* 0x0000000100007824 */ /* 0x004fca00078e0211 */
[----:B------:R-:W-:-:S04]  /*1230*/  LEA.HI R0, R0, R0, RZ, 0x1 ;  /* 0x0000000000007211 */ /* 0x000fc800078f08ff */
[----:B0-----:R-:W-:-:S05]  /*1240*/  SHF.R.S32.HI R5, RZ, 0x1, R0 ;  /* 0x00000001ff057819 */ /* 0x001fca0000011400 */
[----:B-1----:R-:W-:Y:S01]  /*1250*/  STG.E desc[UR4][R2.64+0x6ac], R5 ;  /* 0x0006ac0502007986 */ /* 0x002fe2000c101904 */
[----:B------:R-:W-:Y:S05]  /*1260*/  EXIT ;  /* 0x000000000000794d */ /* 0x000fea0003800000 */
.L_x_10:
[----:B------:R-:W-:-:S13]  /*1270*/  ISETP.NE.AND P0, PT, R7, 0x208, PT ;  /* 0x000002080700780c */ /* 0x000fda0003f05270 */
[----:B------:R-:W-:Y:S05]  /*1280*/  @P0 EXIT ;  /* 0x000000000000094d */ /* 0x000fea0003800000 */
[----:B------:R-:W-:-:S13]  /*1290*/  ISETP.NE.AND P0, PT, R2, RZ, PT ;  /* 0x000000ff0200720c */ /* 0x000fda0003f05270 */
        /* <DEDUP_REMOVED lines=26> */
.L_x_8:
[----:B------:R-:W-:Y:S05]  /*1440*/  BSYNC.RECONVERGENT B0 ;  /* 0x0000000000007941 */ /* 0x000fea0003800200 */
.L_x_6:
[----:B------:R-:W-:-:S04]  /*1450*/  ISETP.NE.AND P0, PT, R2, 0x1ab, PT ;  /* 0x000001ab0200780c */ /* 0x000fc80003f05270 */
[----:B------:R-:W-:-:S13]  /*1460*/  ISETP.NE.OR P0, PT, R7, 0x208, P0 ;  /* 0x000002080700780c */ /* 0x000fda0000705670 */
[----:B------:R-:W-:Y:S05]  /*1470*/  @P0 EXIT ;  /* 0x000000000000094d */ /* 0x000fea0003800000 */
[----:B------:R-:W0:Y:S02]  /*1480*/  LDC.64 R2, c[0x0][0x380] ;  /* 0x0000e000ff027b82 */ /* 0x000e240000000a00 */
[----:B0-----:R-:W2:Y:S06]  /*1490*/  LDG.E R3, desc[UR4][R2.64+0xd9c28] ;  /* 0x0d9c280402037981 */ /* 0x001eac000c1e1900 */
[----:B------:R-:W2:Y:S08]  /*14a0*/  LDC.64 R4, c[0x0][0x398] ;  /* 0x0000e600ff047b82 */ /* 0x000eb00000000a00 */
[----:B------:R-:W0:Y:S08]  /*14b0*/  LDC.64 R6, c[0x0][0x388] ;  /* 0x0000e200ff067b82 */ /* 0x000e300000000a00 */
[----:B------:R-:W1:Y:S01]  /*14c0*/  LDC.64 R8, c[0x0][0x3a0] ;  /* 0x0000e800ff087b82 */ /* 0x000e620000000a00 */
[----:B--2---:R-:W-:Y:S04]  /*14d0*/  STG.E desc[UR4][R4.64+0xd9c2c], R3 ;  /* 0x0d9c2c0304007986 */ /* 0x004fe8000c101904 */
[----:B0-----:R-:W1:Y:S03]  /*14e0*/  LDG.E R7, desc[UR4][R6.64+0xd9c28] ;  /* 0x0d9c280406077981 */ /* 0x001e66000c1e1900 */
[----:B------:R-:W0:Y:S08]  /*14f0*/  LDC.64 R10, c[0x0][0x390] ;  /* 0x0000e400ff0a7b82 */ /* 0x000e300000000a00 */
[----:B------:R-:W2:Y:S01]  /*1500*/  LDC.64 R12, c[0x0][0x3a8] ;  /* 0x0000ea00ff0c7b82 */ /* 0x000ea20000000a00 */
[----:B-1----:R-:W-:Y:S04]  /*1510*/  STG.E desc[UR4][R8.64+0xd9c2c], R7 ;  /* 0x0d9c2c0708007986 */ /* 0x002fe8000c101904 */
[----:B0-----:R-:W2:Y:S04]  /*1520*/  LDG.E R11, desc[UR4][R10.64+0xd9c28] ;  /* 0x0d9c28040a0b7981 */ /* 0x001ea8000c1e1900 */
[----:B--2---:R-:W-:Y:S01]  /*1530*/  STG.E desc[UR4][R12.64+0xd9c2c], R11 ;  /* 0x0d9c2c0b0c007986 */ /* 0x004fe2000c101904 */
[----:B------:R-:W-:Y:S05]  /*1540*/  EXIT ;  /* 0x000000000000794d */ /* 0x000fea0003800000 */
.L_x_11:
[----:B------:R-:W-:-:S00]  /*1550*/  BRA `(.L_x_11) ;  /* 0xfffffffc00fc7947 */ /* 0x000fc0000383ffff */
[----:B------:R-:W-:-:S00]  /*1560*/  NOP ;  /* 0x0000000000007918 */ /* 0x000fc00000000000 */
        /* <DEDUP_REMOVED lines=9> */
.L_x_12:


//--------------------- .nv.shared.reserved.0     --------------------------
	.section	.nv.shared.reserved.0,"aw",@nobits
	.weak		__nv_reservedSMEM_offset_0_alias
	.size		__nv_reservedSMEM_offset_0_alias, 0, 64
	.other		__nv_reservedSMEM_offset_0_alias,@"STO_CUDA_RESERVED_SHARED STV_DEFAULT"
__nv_reservedSMEM_offset_0_alias:
	.zero		0
	.zero		64


//--------------------- .nv.constant0._Z4blurPiS_S_S_S_S_ --------------------------
	.section	.nv.constant0._Z4blurPiS_S_S_S_S_,"a",@progbits
	.sectionflags	@""
	.align	4
.nv.constant0._Z4blurPiS_S_S_S_S_:
	.zero		944


//--------------------- SYMBOLS --------------------------

	.type		.nv.reservedSmem.offset0,@object
	.size		.nv.reservedSmem.offset0,0x4
